//
// Generated by NVIDIA NVVM Compiler
//
// Compiler Build ID: CL-36424714
// Cuda compilation tools, release 13.0, V13.0.88
// Based on NVVM 20.0.0
//

.version 9.0
.target sm_100
.address_size 64

	// .globl	_Z8findPrimPiS_i

.visible .entry _Z8findPrimPiS_i(
	.param .u64 .ptr .align 1 _Z8findPrimPiS_i_param_0,
	.param .u64 .ptr .align 1 _Z8findPrimPiS_i_param_1,
	.param .u32 _Z8findPrimPiS_i_param_2
)
{
	.reg .pred 	%p<7>;
	.reg .b32 	%r<17>;
	.reg .b64 	%rd<13>;

	ld.param.u64 	%rd8, [_Z8findPrimPiS_i_param_0];
	ld.param.u64 	%rd9, [_Z8findPrimPiS_i_param_1];
	ld.param.s32 	%rd2, [_Z8findPrimPiS_i_param_2];
	mov.u32 	%r5, %ctaid.x;
	mov.u32 	%r1, %ntid.x;
	mov.u32 	%r6, %tid.x;
	mad.lo.s32 	%r7, %r5, %r1, %r6;
	cvt.u64.u32 	%rd12, %r7;
	setp.ge.u64 	%p1, %rd12, %rd2;
	@%p1 bra 	$L__BB0_9;
	mov.u32 	%r8, %nctaid.x;
	mul.lo.s32 	%r9, %r1, %r8;
	cvt.u64.u32 	%rd3, %r9;
	cvta.to.global.u64 	%rd4, %rd8;
	cvta.to.global.u64 	%rd5, %rd9;
$L__BB0_2:
	shl.b64 	%rd10, %rd12, 2;
	add.s64 	%rd11, %rd4, %rd10;
	ld.global.u32 	%r10, [%rd11];
	setp.lt.s32 	%p2, %r10, 4;
	@%p2 bra 	$L__BB0_6;
	mov.b32 	%r16, 2;
	bra.uni 	$L__BB0_5;
$L__BB0_4:
	add.s32 	%r3, %r16, 1;
	mad.lo.s32 	%r13, %r16, %r16, %r16;
	add.s32 	%r14, %r13, %r3;
	setp.gt.s32 	%p4, %r14, %r10;
	mov.u32 	%r16, %r3;
	@%p4 bra 	$L__BB0_6;
$L__BB0_5:
	rem.u32 	%r12, %r10, %r16;
	setp.eq.s32 	%p3, %r12, 0;
	@%p3 bra 	$L__BB0_8;
	bra.uni 	$L__BB0_4;
$L__BB0_6:
	setp.eq.s32 	%p5, %r10, 1;
	@%p5 bra 	$L__BB0_8;
	atom.global.add.u32 	%r15, [%rd5], 1;
$L__BB0_8:
	add.s64 	%rd12, %rd12, %rd3;
	setp.lt.u64 	%p6, %rd12, %rd2;
	@%p6 bra 	$L__BB0_2;
$L__BB0_9:
	ret;

}


// ===== COMPILED SASS (sm_100) =====

	.target	sm_100

	.elftype	@"ET_EXEC"


//--------------------- .note.nv.tkinfo           --------------------------
	.section	.note.nv.tkinfo,"",@"SHT_NOTE"
	.sectionflags	@"SHF_NOTE_NV_TKINFO"
	.tkinfo
        /*0018*/ 	.word	0x00000002
        /*0030*/ 	.string	""
        /*0030*/ 	.string	"ptxas"
        /*0030*/ 	.string	"Cuda compilation tools, release 13.0, V13.0.88"
        /*0030*/ 	.string	"Build cuda_13.0.r13.0/compiler.36424714_0"
        /*0030*/ 	.string	"-arch sm_100 -m 64 "



//--------------------- .note.nv.cuinfo           --------------------------
	.section	.note.nv.cuinfo,"",@"SHT_NOTE"
	.sectionflags	@"SHF_NOTE_NV_CUINFO"
        /*0018*/ 	.short	0x0002
        /*001a*/ 	.short	0x0064
        /*001c*/ 	.short	0x0082
	.zero		2


//--------------------- .nv.info                  --------------------------
	.section	.nv.info,"",@"SHT_CUDA_INFO"
	.align	4


	//----- nvinfo : EIATTR_REGCOUNT
	.align		4
        /*0000*/ 	.byte	0x04, 0x2f
        /*0002*/ 	.short	(.L_1 - .L_0)
	.align		4
.L_0:
        /*0004*/ 	.word	index@(_Z8findPrimPiS_i)
        /*0008*/ 	.word	0x0000000c


	//----- nvinfo : EIATTR_FRAME_SIZE
	.align		4
.L_1:
        /*000c*/ 	.byte	0x04, 0x11
        /*000e*/ 	.short	(.L_3 - .L_2)
	.align		4
.L_2:
        /*0010*/ 	.word	index@(_Z8findPrimPiS_i)
        /*0014*/ 	.word	0x00000000


	//----- nvinfo : EIATTR_MIN_STACK_SIZE
	.align		4
.L_3:
        /*0018*/ 	.byte	0x04, 0x12
        /*001a*/ 	.short	(.L_5 - .L_4)
	.align		4
.L_4:
        /*001c*/ 	.word	index@(_Z8findPrimPiS_i)
        /*0020*/ 	.word	0x00000000
.L_5:


//--------------------- .nv.compat                --------------------------
	.section	.nv.compat,"",@"SHT_CUDA_COMPAT_INFO"
	.align	4
        /*0000*/ 	.byte	0x02, 0x09, 0x00, 0x00, 0x02, 0x02, 0x01, 0x00, 0x02, 0x05, 0x05, 0x00, 0x03, 0x07, 0x01, 0x01
        /*0010*/ 	.byte	0x02, 0x03, 0x00, 0x00, 0x02, 0x06, 0x01, 0x00, 0x04, 0x0b, 0x08, 0x00, 0x09, 0x00, 0x00, 0x00
        /*0020*/ 	.byte	0x00, 0x00, 0x00, 0x00


//--------------------- .nv.info._Z8findPrimPiS_i --------------------------
	.section	.nv.info._Z8findPrimPiS_i,"",@"SHT_CUDA_INFO"
	.sectionflags	@""
	.align	4


	//----- nvinfo : EIATTR_CUDA_API_VERSION
	.align		4
        /*0000*/ 	.byte	0x04, 0x37
        /*0002*/ 	.short	(.L_7 - .L_6)
.L_6:
        /*0004*/ 	.word	0x00000082


	//----- nvinfo : EIATTR_KPARAM_INFO
	.align		4
.L_7:
        /*0008*/ 	.byte	0x04, 0x17
        /*000a*/ 	.short	(.L_9 - .L_8)
.L_8:
        /*000c*/ 	.word	0x00000000
        /*0010*/ 	.short	0x0002
        /*0012*/ 	.short	0x0010
        /*0014*/ 	.byte	0x00, 0xf0, 0x11, 0x00


	//----- nvinfo : EIATTR_KPARAM_INFO
	.align		4
.L_9:
        /*0018*/ 	.byte	0x04, 0x17
        /*001a*/ 	.short	(.L_11 - .L_10)
.L_10:
        /*001c*/ 	.word	0x00000000
        /*0020*/ 	.short	0x0001
        /*0022*/ 	.short	0x0008
        /*0024*/ 	.byte	0x00, 0xf5, 0x21, 0x00


	//----- nvinfo : EIATTR_KPARAM_INFO
	.align		4
.L_11:
        /*0028*/ 	.byte	0x04, 0x17
        /*002a*/ 	.short	(.L_13 - .L_12)
.L_12:
        /*002c*/ 	.word	0x00000000
        /*0030*/ 	.short	0x0000
        /*0032*/ 	.short	0x0000
        /*0034*/ 	.byte	0x00, 0xf5, 0x21, 0x00


	//----- nvinfo : EIATTR_SPARSE_MMA_MASK
	.align		4
.L_13:
        /*0038*/ 	.byte	0x03, 0x50
        /*003a*/ 	.short	0x0000


	//----- nvinfo : EIATTR_MAXREG_COUNT
	.align		4
        /*003c*/ 	.byte	0x03, 0x1b
        /*003e*/ 	.short	0x00ff


	//----- nvinfo : EIATTR_MERCURY_ISA_VERSION
	.align		4
        /*0040*/ 	.byte	0x03, 0x5f
        /*0042*/ 	.short	0x0101


	//----- nvinfo : EIATTR_INT_WARP_WIDE_INSTR_OFFSETS
	.align		4
        /*0044*/ 	.byte	0x04, 0x31
        /*0046*/ 	.short	(.L_15 - .L_14)


	//   ....[0]....
.L_14:
        /*0048*/ 	.word	0x00000380


	//----- nvinfo : EIATTR_VRC_CTA_INIT_COUNT
	.align		4
.L_15:
        /*004c*/ 	.byte	0x02, 0x4a
	.zero		1
	.zero		1


	//----- nvinfo : EIATTR_EXIT_INSTR_OFFSETS
	.align		4
        /*0050*/ 	.byte	0x04, 0x1c
        /*0052*/ 	.short	(.L_17 - .L_16)


	//   ....[0]....
.L_16:
        /*0054*/ 	.word	0x00000090


	//   ....[1]....
        /*0058*/ 	.word	0x000003f0


	//----- nvinfo : EIATTR_CRS_STACK_SIZE
	.align		4
.L_17:
        /*005c*/ 	.byte	0x04, 0x1e
        /*005e*/ 	.short	(.L_19 - .L_18)
.L_18:
        /*0060*/ 	.word	0x00000000


	//----- nvinfo : EIATTR_CBANK_PARAM_SIZE
	.align		4
.L_19:
        /*0064*/ 	.byte	0x03, 0x19
        /*0066*/ 	.short	0x0014


	//----- nvinfo : EIATTR_PARAM_CBANK
	.align		4
        /*0068*/ 	.byte	0x04, 0x0a
        /*006a*/ 	.short	(.L_21 - .L_20)
	.align		4
.L_20:
        /*006c*/ 	.word	index@(.nv.constant0._Z8findPrimPiS_i)
        /*0070*/ 	.short	0x0380
        /*0072*/ 	.short	0x0014


	//----- nvinfo : EIATTR_SW_WAR
	.align		4
.L_21:
        /*0074*/ 	.byte	0x04, 0x36
        /*0076*/ 	.short	(.L_23 - .L_22)
.L_22:
        /*0078*/ 	.word	0x00000008
.L_23:


//--------------------- .nv.callgraph             --------------------------
	.section	.nv.callgraph,"",@"SHT_CUDA_CALLGRAPH"
	.align	4
	.sectionentsize	8
	.align		4
        /*0000*/ 	.word	0x00000000
	.align		4
        /*0004*/ 	.word	0xffffffff
	.align		4
        /*0008*/ 	.word	0x00000000
	.align		4
        /*000c*/ 	.word	0xfffffffe
	.align		4
        /*0010*/ 	.word	0x00000000
	.align		4
        /*0014*/ 	.word	0xfffffffd
	.align		4
        /*0018*/ 	.word	0x00000000
	.align		4
        /*001c*/ 	.word	0xfffffffc


//--------------------- .text._Z8findPrimPiS_i    --------------------------
	.section	.text._Z8findPrimPiS_i,"ax",@progbits
	.align	128
        .global         _Z8findPrimPiS_i
        .type           _Z8findPrimPiS_i,@function
        .size           _Z8findPrimPiS_i,(.L_x_6 - _Z8findPrimPiS_i)
        .other          _Z8findPrimPiS_i,@"STO_CUDA_ENTRY STV_DEFAULT"
_Z8findPrimPiS_i:
.text._Z8findPrimPiS_i:
[----:B------:R-:W-:Y:S01]  /*0000*/  LDC R1, c[0x0][0x37c] ;  /* 0x0000df00ff017b82 */ /* 0x000fe20000000800 */
[----:B------:R-:W0:Y:S07]  /*0010*/  S2R R3, SR_TID.X ;  /* 0x0000000000037919 */ /* 0x000e2e0000002100 */
[----:B------:R-:W0:Y:S01]  /*0020*/  S2UR UR4, SR_CTAID.X ;  /* 0x00000000000479c3 */ /* 0x000e220000002500 */
[----:B------:R-:W1:Y:S07]  /*0030*/  LDCU UR5, c[0x0][0x390] ;  /* 0x00007200ff0577ac */ /* 0x000e6e0008000800 */
[----:B------:R-:W0:Y:S01]  /*0040*/  LDC R2, c[0x0][0x360] ;  /* 0x0000d800ff027b82 */ /* 0x000e220000000800 */
[----:B-1----:R-:W-:Y:S01]  /*0050*/  USHF.R.S32.HI UR8, URZ, 0x1f, UR5 ;  /* 0x0000001fff087899 */ /* 0x002fe20008011405 */
[----:B0-----:R-:W-:-:S05]  /*0060*/  IMAD R0, R2, UR4, R3 ;  /* 0x0000000402007c24 */ /* 0x001fca000f8e0203 */
[----:B------:R-:W-:-:S04]  /*0070*/  ISETP.GE.U32.AND P0, PT, R0, UR5, PT ;  /* 0x0000000500007c0c */ /* 0x000fc8000bf06070 */
[----:B------:R-:W-:-:S13]  /*0080*/  ISETP.GE.U32.AND.EX P0, PT, RZ, UR8, PT, P0 ;  /* 0x00000008ff007c0c */ /* 0x000fda000bf06100 */
[----:B------:R-:W-:Y:S05]  /*0090*/  @P0 EXIT ;  /* 0x000000000000094d */ /* 0x000fea0003800000 */
[----:B------:R-:W0:Y:S01]  /*00a0*/  LDCU UR4, c[0x0][0x370] ;  /* 0x00006e00ff0477ac */ /* 0x000e220008000800 */
[----:B------:R-:W-:Y:S02]  /*00b0*/  IMAD.MOV.U32 R7, RZ, RZ, R0 ;  /* 0x000000ffff077224 */ /* 0x000fe400078e0000 */
[----:B------:R-:W-:Y:S01]  /*00c0*/  IMAD.MOV.U32 R6, RZ, RZ, RZ ;  /* 0x000000ffff067224 */ /* 0x000fe200078e00ff */
[----:B------:R-:W1:Y:S01]  /*00d0*/  LDCU.64 UR6, c[0x0][0x358] ;  /* 0x00006b00ff0677ac */ /* 0x000e620008000a00 */
[----:B0-----:R-:W-:-:S07]  /*00e0*/  IMAD R0, R2, UR4, RZ ;  /* 0x0000000402007c24 */ /* 0x001fce000f8e02ff */
.L_x_4:
[----:B0-----:R-:W0:Y:S02]  /*00f0*/  LDCU.64 UR4, c[0x0][0x380] ;  /* 0x00007000ff0477ac */ /* 0x001e240008000a00 */
[C---:B0-----:R-:W-:Y:S01]  /*0100*/  LEA R2, P0, R7.reuse, UR4, 0x2 ;  /* 0x0000000407027c11 */ /* 0x041fe2000f8010ff */
[----:B------:R-:W0:Y:S03]  /*0110*/  LDCU UR4, c[0x0][0x390] ;  /* 0x00007200ff0477ac */ /* 0x000e260008000800 */
[----:B------:R-:W-:-:S05]  /*0120*/  LEA.HI.X R3, R7, UR5, R6, 0x2, P0 ;  /* 0x0000000507037c11 */ /* 0x000fca00080f1406 */
[----:B-1----:R-:W2:Y:S01]  /*0130*/  LDG.E R8, desc[UR6][R2.64] ;  /* 0x0000000602087981 */ /* 0x002ea2000c1e1900 */
[----:B------:R-:W-:Y:S01]  /*0140*/  IADD3 R7, P0, PT, R0, R7, RZ ;  /* 0x0000000700077210 */ /* 0x000fe20007f1e0ff */
[----:B------:R-:W-:Y:S04]  /*0150*/  BSSY.RECONVERGENT B0, `(.L_x_0) ;  /* 0x0000028000007945 */ /* 0x000fe80003800200 */
[----:B------:R-:W-:Y:S01]  /*0160*/  IMAD.X R6, RZ, RZ, R6, P0 ;  /* 0x000000ffff067224 */ /* 0x000fe200000e0606 */
[----:B0-----:R-:W-:-:S04]  /*0170*/  ISETP.GE.U32.AND P0, PT, R7, UR4, PT ;  /* 0x0000000407007c0c */ /* 0x001fc8000bf06070 */
[----:B------:R-:W-:Y:S02]  /*0180*/  ISETP.GE.U32.AND.EX P0, PT, R6, UR8, PT, P0 ;  /* 0x0000000806007c0c */ /* 0x000fe4000bf06100 */
[----:B--2---:R-:W-:-:S13]  /*0190*/  ISETP.GE.AND P1, PT, R8, 0x4, PT ;  /* 0x000000040800780c */ /* 0x004fda0003f26270 */
[----:B------:R-:W-:Y:S05]  /*01a0*/  @!P1 BRA `(.L_x_1) ;  /* 0x0000000000649947 */ /* 0x000fea0003800000 */
[----:B------:R-:W-:-:S07]  /*01b0*/  IMAD.MOV.U32 R4, RZ, RZ, 0x2 ;  /* 0x00000002ff047424 */ /* 0x000fce00078e00ff */
.L_x_3:
[----:B------:R-:W0:Y:S01]  /*01c0*/  I2F.U32.RP R5, R4 ;  /* 0x0000000400057306 */ /* 0x000e220000209000 */
[----:B------:R-:W-:-:S07]  /*01d0*/  ISETP.NE.U32.AND P2, PT, R4, RZ, PT ;  /* 0x000000ff0400720c */ /* 0x000fce0003f45070 */
[----:B0-----:R-:W0:Y:S02]  /*01e0*/  MUFU.RCP R5, R5 ;  /* 0x0000000500057308 */ /* 0x001e240000001000 */
[----:B0-----:R-:W-:-:S06]  /*01f0*/  IADD3 R2, PT, PT, R5, 0xffffffe, RZ ;  /* 0x0ffffffe05027810 */ /* 0x001fcc0007ffe0ff */
[----:B------:R0:W1:Y:S02]  /*0200*/  F2I.FTZ.U32.TRUNC.NTZ R3, R2 ;  /* 0x0000000200037305 */ /* 0x000064000021f000 */
[----:B0-----:R-:W-:Y:S02]  /*0210*/  IMAD.MOV.U32 R2, RZ, RZ, RZ ;  /* 0x000000ffff027224 */ /* 0x001fe400078e00ff */
[----:B-1----:R-:W-:-:S04]  /*0220*/  IMAD.MOV R9, RZ, RZ, -R3 ;  /* 0x000000ffff097224 */ /* 0x002fc800078e0a03 */
[----:B------:R-:W-:-:S04]  /*0230*/  IMAD R9, R9, R4, RZ ;  /* 0x0000000409097224 */ /* 0x000fc800078e02ff */
[----:B------:R-:W-:-:S06]  /*0240*/  IMAD.HI.U32 R3, R3, R9, R2 ;  /* 0x0000000903037227 */ /* 0x000fcc00078e0002 */
[----:B------:R-:W-:-:S05]  /*0250*/  IMAD.HI.U32 R3, R3, R8, RZ ;  /* 0x0000000803037227 */ /* 0x000fca00078e00ff */
[----:B------:R-:W-:-:S05]  /*0260*/  IADD3 R3, PT, PT, -R3, RZ, RZ ;  /* 0x000000ff03037210 */ /* 0x000fca0007ffe1ff */
[----:B------:R-:W-:-:S05]  /*0270*/  IMAD R3, R4, R3, R8 ;  /* 0x0000000304037224 */ /* 0x000fca00078e0208 */
[----:B------:R-:W-:-:S13]  /*0280*/  ISETP.GE.U32.AND P1, PT, R3, R4, PT ;  /* 0x000000040300720c */ /* 0x000fda0003f26070 */
[----:B------:R-:W-:-:S05]  /*0290*/  @P1 IMAD.IADD R3, R3, 0x1, -R4 ;  /* 0x0000000103031824 */ /* 0x000fca00078e0a04 */
[----:B------:R-:W-:-:S13]  /*02a0*/  ISETP.GE.U32.AND P1, PT, R3, R4, PT ;  /* 0x000000040300720c */ /* 0x000fda0003f26070 */
[----:B------:R-:W-:Y:S01]  /*02b0*/  @P1 IMAD.IADD R3, R3, 0x1, -R4 ;  /* 0x0000000103031824 */ /* 0x000fe200078e0a04 */
[----:B------:R-:W-:-:S04]  /*02c0*/  @!P2 LOP3.LUT R3, RZ, R4, RZ, 0x33, !PT ;  /* 0x00000004ff03a212 */ /* 0x000fc800078e33ff */
[----:B------:R-:W-:-:S13]  /*02d0*/  ISETP.NE.AND P1, PT, R3, RZ, PT ;  /* 0x000000ff0300720c */ /* 0x000fda0003f25270 */
[----:B------:R-:W-:Y:S05]  /*02e0*/  @!P1 BRA `(.L_x_2) ;  /* 0x0000000000389947 */ /* 0x000fea0003800000 */
[C---:B------:R-:W-:Y:S01]  /*02f0*/  IMAD R3, R4.reuse, R4, R4 ;  /* 0x0000000404037224 */ /* 0x040fe200078e0204 */
[----:B------:R-:W-:-:S05]  /*0300*/  IADD3 R4, PT, PT, R4, 0x1, RZ ;  /* 0x0000000104047810 */ /* 0x000fca0007ffe0ff */
[----:B------:R-:W-:-:S05]  /*0310*/  IMAD.IADD R3, R4, 0x1, R3 ;  /* 0x0000000104037824 */ /* 0x000fca00078e0203 */
[----:B------:R-:W-:-:S13]  /*0320*/  ISETP.GT.AND P1, PT, R3, R8, PT ;  /* 0x000000080300720c */ /* 0x000fda0003f24270 */
[----:B------:R-:W-:Y:S05]  /*0330*/  @!P1 BRA `(.L_x_3) ;  /* 0xfffffffc00a09947 */ /* 0x000fea000383ffff */
.L_x_1:
[----:B------:R-:W-:-:S13]  /*0340*/  ISETP.NE.AND P1, PT, R8, 0x1, PT ;  /* 0x000000010800780c */ /* 0x000fda0003f25270 */
[----:B------:R-:W-:Y:S05]  /*0350*/  @!P1 BRA `(.L_x_2) ;  /* 0x00000000001c9947 */ /* 0x000fea0003800000 */
[----:B------:R-:W0:Y:S01]  /*0360*/  S2R R4, SR_LANEID ;  /* 0x0000000000047919 */ /* 0x000e220000000000 */
[----:B------:R-:W1:Y:S01]  /*0370*/  LDC.64 R2, c[0x0][0x388] ;  /* 0x0000e200ff027b82 */ /* 0x000e620000000a00 */
[----:B------:R-:W-:Y:S02]  /*0380*/  VOTEU.ANY UR4, UPT, PT ;  /* 0x0000000000047886 */ /* 0x000fe400038e0100 */
[----:B------:R-:W-:Y:S02]  /*0390*/  UFLO.U32 UR5, UR4 ;  /* 0x00000004000572bd */ /* 0x000fe400080e0000 */
[----:B------:R-:W1:Y:S04]  /*03a0*/  POPC R5, UR4 ;  /* 0x0000000400057d09 */ /* 0x000e680008000000 */
[----:B0-----:R-:W-:-:S13]  /*03b0*/  ISETP.EQ.U32.AND P1, PT, R4, UR5, PT ;  /* 0x0000000504007c0c */ /* 0x001fda000bf22070 */
[----:B-1----:R0:W-:Y:S02]  /*03c0*/  @P1 REDG.E.ADD.STRONG.GPU desc[UR6][R2.64], R5 ;  /* 0x000000050200198e */ /* 0x0021e4000c12e106 */
.L_x_2:
[----:B------:R-:W-:Y:S05]  /*03d0*/  BSYNC.RECONVERGENT B0 ;  /* 0x0000000000007941 */ /* 0x000fea0003800200 */
.L_x_0:
[----:B------:R-:W-:Y:S05]  /*03e0*/  @!P0 BRA `(.L_x_4) ;  /* 0xfffffffc00408947 */ /* 0x000fea000383ffff */
[----:B------:R-:W-:Y:S05]  /*03f0*/  EXIT ;  /* 0x000000000000794d */ /* 0x000fea0003800000 */
.L_x_5:
[----:B------:R-:W-:-:S00]  /*0400*/  BRA `(.L_x_5) ;  /* 0xfffffffc00fc7947 */ /* 0x000fc0000383ffff */
[----:B------:R-:W-:-:S00]  /*0410*/  NOP ;  /* 0x0000000000007918 */ /* 0x000fc00000000000 */
        /* <DEDUP_REMOVED lines=14> */
.L_x_6:


//--------------------- .nv.shared.reserved.0     --------------------------
	.section	.nv.shared.reserved.0,"aw",@nobits
	.weak		__nv_reservedSMEM_offset_0_alias
	.size		__nv_reservedSMEM_offset_0_alias, 0, 64
	.other		__nv_reservedSMEM_offset_0_alias,@"STO_CUDA_RESERVED_SHARED STV_DEFAULT"
__nv_reservedSMEM_offset_0_alias:
	.zero		0
	.zero		64


//--------------------- .nv.constant0._Z8findPrimPiS_i --------------------------
	.section	.nv.constant0._Z8findPrimPiS_i,"a",@progbits
	.sectionflags	@""
	.align	4
.nv.constant0._Z8findPrimPiS_i:
	.zero		916


//--------------------- SYMBOLS --------------------------

	.type		.nv.reservedSmem.offset0,@object
	.size		.nv.reservedSmem.offset0,0x4
